//
// Generated by NVIDIA NVVM Compiler
//
// Compiler Build ID: CL-36424714
// Cuda compilation tools, release 13.0, V13.0.88
// Based on NVVM 20.0.0
//

.version 9.0
.target sm_100
.address_size 64

	// .globl	_Z7printidv
.extern .func  (.param .b32 func_retval0) vprintf
(
	.param .b64 vprintf_param_0,
	.param .b64 vprintf_param_1
)
;
.global .align 1 .b8 $str[32] = {72, 101, 108, 108, 111, 32, 119, 111, 114, 108, 100, 33, 32, 77, 121, 32, 116, 104, 114, 101, 97, 100, 73, 100, 32, 105, 115, 32, 37, 100, 10};

.visible .entry _Z7printidv()
{
	.local .align 8 .b8 	__local_depot0[8];
	.reg .b64 	%SP;
	.reg .b64 	%SPL;
	.reg .b32 	%r<7>;
	.reg .b64 	%rd<5>;

	mov.u64 	%SPL, __local_depot0;
	cvta.local.u64 	%SP, %SPL;
	add.u64 	%rd1, %SP, 0;
	add.u64 	%rd2, %SPL, 0;
	mov.u32 	%r1, %ctaid.x;
	mov.u32 	%r2, %ntid.x;
	mov.u32 	%r3, %tid.x;
	mad.lo.s32 	%r4, %r1, %r2, %r3;
	st.local.u32 	[%rd2], %r4;
	mov.u64 	%rd3, $str;
	cvta.global.u64 	%rd4, %rd3;
	{ // callseq 0, 0
	.param .b64 param0;
	st.param.b64 	[param0], %rd4;
	.param .b64 param1;
	st.param.b64 	[param1], %rd1;
	.param .b32 retval0;
	call.uni (retval0), 
	vprintf, 
	(
	param0, 
	param1
	);
	ld.param.b32 	%r5, [retval0];
	} // callseq 0
	ret;

}


// ===== COMPILED SASS (sm_100) =====

	.target	sm_100

	.elftype	@"ET_EXEC"


//--------------------- .note.nv.tkinfo           --------------------------
	.section	.note.nv.tkinfo,"",@"SHT_NOTE"
	.sectionflags	@"SHF_NOTE_NV_TKINFO"
	.tkinfo
        /*0018*/ 	.word	0x00000002
        /*0030*/ 	.string	""
        /*0030*/ 	.string	"ptxas"
        /*0030*/ 	.string	"Cuda compilation tools, release 13.0, V13.0.88"
        /*0030*/ 	.string	"Build cuda_13.0.r13.0/compiler.36424714_0"
        /*0030*/ 	.string	"-arch sm_100 -m 64 "



//--------------------- .note.nv.cuinfo           --------------------------
	.section	.note.nv.cuinfo,"",@"SHT_NOTE"
	.sectionflags	@"SHF_NOTE_NV_CUINFO"
        /*0018*/ 	.short	0x0002
        /*001a*/ 	.short	0x0064
        /*001c*/ 	.short	0x0082
	.zero		2


//--------------------- .nv.info                  --------------------------
	.section	.nv.info,"",@"SHT_CUDA_INFO"
	.align	4


	//----- nvinfo : EIATTR_REGCOUNT
	.align		4
        /*0000*/ 	.byte	0x04, 0x2f
        /*0002*/ 	.short	(.L_2 - .L_1)
	.align		4
.L_1:
        /*0004*/ 	.word	index@(_Z7printidv)
        /*0008*/ 	.word	0x00000018


	//----- nvinfo : EIATTR_FRAME_SIZE
	.align		4
.L_2:
        /*000c*/ 	.byte	0x04, 0x11
        /*000e*/ 	.short	(.L_4 - .L_3)
	.align		4
.L_3:
        /*0010*/ 	.word	index@(_Z7printidv)
        /*0014*/ 	.word	0x00000008


	//----- nvinfo : EIATTR_MIN_STACK_SIZE
	.align		4
.L_4:
        /*0018*/ 	.byte	0x04, 0x12
        /*001a*/ 	.short	(.L_6 - .L_5)
	.align		4
.L_5:
        /*001c*/ 	.word	index@(_Z7printidv)
        /*0020*/ 	.word	0x00000008
.L_6:


//--------------------- .nv.compat                --------------------------
	.section	.nv.compat,"",@"SHT_CUDA_COMPAT_INFO"
	.align	4
        /*0000*/ 	.byte	0x02, 0x09, 0x00, 0x00, 0x02, 0x02, 0x01, 0x00, 0x02, 0x05, 0x05, 0x00, 0x03, 0x07, 0x01, 0x01
        /*0010*/ 	.byte	0x02, 0x03, 0x00, 0x00, 0x02, 0x06, 0x01, 0x00, 0x04, 0x0b, 0x08, 0x00, 0x09, 0x00, 0x00, 0x00
        /*0020*/ 	.byte	0x00, 0x00, 0x00, 0x00


//--------------------- .nv.info._Z7printidv      --------------------------
	.section	.nv.info._Z7printidv,"",@"SHT_CUDA_INFO"
	.sectionflags	@""
	.align	4


	//----- nvinfo : EIATTR_CUDA_API_VERSION
	.align		4
        /*0000*/ 	.byte	0x04, 0x37
        /*0002*/ 	.short	(.L_8 - .L_7)
.L_7:
        /*0004*/ 	.word	0x00000082


	//----- nvinfo : EIATTR_SPARSE_MMA_MASK
	.align		4
.L_8:
        /*0008*/ 	.byte	0x03, 0x50
        /*000a*/ 	.short	0x0000


	//----- nvinfo : EIATTR_MAXREG_COUNT
	.align		4
        /*000c*/ 	.byte	0x03, 0x1b
        /*000e*/ 	.short	0x00ff


	//----- nvinfo : EIATTR_EXTERNS
	.align		4
        /*0010*/ 	.byte	0x04, 0x0f
        /*0012*/ 	.short	(.L_10 - .L_9)


	//   ....[0]....
	.align		4
.L_9:
        /*0014*/ 	.word	index@(vprintf)


	//----- nvinfo : EIATTR_MERCURY_ISA_VERSION
	.align		4
.L_10:
        /*0018*/ 	.byte	0x03, 0x5f
        /*001a*/ 	.short	0x0101


	//----- nvinfo : EIATTR_VRC_CTA_INIT_COUNT
	.align		4
        /*001c*/ 	.byte	0x02, 0x4a
	.zero		1
	.zero		1


	//----- nvinfo : EIATTR_SYSCALL_OFFSETS
	.align		4
        /*0020*/ 	.byte	0x04, 0x46
        /*0022*/ 	.short	(.L_12 - .L_11)


	//   ....[0]....
.L_11:
        /*0024*/ 	.word	0x00000110


	//----- nvinfo : EIATTR_EXIT_INSTR_OFFSETS
	.align		4
.L_12:
        /*0028*/ 	.byte	0x04, 0x1c
        /*002a*/ 	.short	(.L_14 - .L_13)


	//   ....[0]....
.L_13:
        /*002c*/ 	.word	0x00000120


	//----- nvinfo : EIATTR_SW_WAR
	.align		4
.L_14:
        /*0030*/ 	.byte	0x04, 0x36
        /*0032*/ 	.short	(.L_16 - .L_15)
.L_15:
        /*0034*/ 	.word	0x00000008
.L_16:


//--------------------- .nv.callgraph             --------------------------
	.section	.nv.callgraph,"",@"SHT_CUDA_CALLGRAPH"
	.align	4
	.sectionentsize	8
	.align		4
        /*0000*/ 	.word	0x00000000
	.align		4
        /*0004*/ 	.word	0xffffffff
	.align		4
        /*0008*/ 	.word	index@(_Z7printidv)
	.align		4
        /*000c*/ 	.word	index@(vprintf)
	.align		4
        /*0010*/ 	.word	0x00000000
	.align		4
        /*0014*/ 	.word	0xfffffffe
	.align		4
        /*0018*/ 	.word	0x00000000
	.align		4
        /*001c*/ 	.word	0xfffffffd
	.align		4
        /*0020*/ 	.word	0x00000000
	.align		4
        /*0024*/ 	.word	0xfffffffc


//--------------------- .nv.constant4             --------------------------
	.section	.nv.constant4,"a",@progbits
	.align	8
	.align		8
.nv.constant4:
        /*0000*/ 	.dword	vprintf
	.align		8
        /*0008*/ 	.dword	$str


//--------------------- .text._Z7printidv         --------------------------
	.section	.text._Z7printidv,"ax",@progbits
	.align	128
        .global         _Z7printidv
        .type           _Z7printidv,@function
        .size           _Z7printidv,(.L_x_2 - _Z7printidv)
        .other          _Z7printidv,@"STO_CUDA_ENTRY STV_DEFAULT"
_Z7printidv:
.text._Z7printidv:
[----:B------:R-:W0:Y:S01]  /*0000*/  LDC R1, c[0x0][0x37c] ;  /* 0x0000df00ff017b82 */ /* 0x000e220000000800 */
[----:B------:R-:W1:Y:S01]  /*0010*/  S2R R3, SR_TID.X ;  /* 0x0000000000037919 */ /* 0x000e620000002100 */
[----:B------:R-:W2:Y:S06]  /*0020*/  LDCU UR5, c[0x0][0x2fc] ;  /* 0x00005f80ff0577ac */ /* 0x000eac0008000800 */
[----:B------:R-:W1:Y:S01]  /*0030*/  S2UR UR6, SR_CTAID.X ;  /* 0x00000000000679c3 */ /* 0x000e620000002500 */
[----:B------:R-:W-:Y:S01]  /*0040*/  MOV R2, 0x0 ;  /* 0x0000000000027802 */ /* 0x000fe20000000f00 */
[----:B0-----:R-:W-:Y:S01]  /*0050*/  VIADD R1, R1, 0xfffffff8 ;  /* 0xfffffff801017836 */ /* 0x001fe20000000000 */
[----:B------:R-:W0:Y:S05]  /*0060*/  LDCU UR4, c[0x0][0x2f8] ;  /* 0x00005f00ff0477ac */ /* 0x000e2a0008000800 */
[----:B------:R-:W1:Y:S01]  /*0070*/  LDC R0, c[0x0][0x360] ;  /* 0x0000d800ff007b82 */ /* 0x000e620000000800 */
[----:B0-----:R-:W-:-:S05]  /*0080*/  IADD3 R6, P0, PT, R1, UR4, RZ ;  /* 0x0000000401067c10 */ /* 0x001fca000ff1e0ff */
[----:B--2---:R-:W-:Y:S02]  /*0090*/  IMAD.X R7, RZ, RZ, UR5, P0 ;  /* 0x00000005ff077e24 */ /* 0x004fe400080e06ff */
[----:B-1----:R-:W-:Y:S01]  /*00a0*/  IMAD R0, R0, UR6, R3 ;  /* 0x0000000600007c24 */ /* 0x002fe2000f8e0203 */
[----:B------:R-:W0:Y:S01]  /*00b0*/  LDCU.64 UR6, c[0x4][0x8] ;  /* 0x01000100ff0677ac */ /* 0x000e220008000a00 */
[----:B------:R-:W1:Y:S03]  /*00c0*/  LDC.64 R2, c[0x4][R2] ;  /* 0x0100000002027b82 */ /* 0x000e660000000a00 */
[----:B------:R2:W-:Y:S01]  /*00d0*/  STL [R1], R0 ;  /* 0x0000000001007387 */ /* 0x0005e20000100800 */
[----:B0-----:R-:W-:Y:S01]  /*00e0*/  IMAD.U32 R4, RZ, RZ, UR6 ;  /* 0x00000006ff047e24 */ /* 0x001fe2000f8e00ff */
[----:B--2---:R-:W-:-:S07]  /*00f0*/  MOV R5, UR7 ;  /* 0x0000000700057c02 */ /* 0x004fce0008000f00 */
[----:B------:R-:W-:-:S07]  /*0100*/  LEPC R20, `(.L_x_0) ;  /* 0x000000001014794e */ /* 0x000fce0000000000 */
[----:B-1----:R-:W-:Y:S05]  /*0110*/  CALL.ABS.NOINC R2 ;  /* 0x0000000002007343 */ /* 0x002fea0003c00000 */
.L_x_0:
[----:B------:R-:W-:Y:S05]  /*0120*/  EXIT ;  /* 0x000000000000794d */ /* 0x000fea0003800000 */
.L_x_1:
[----:B------:R-:W-:-:S00]  /*0130*/  BRA `(.L_x_1) ;  /* 0xfffffffc00fc7947 */ /* 0x000fc0000383ffff */
[----:B------:R-:W-:-:S00]  /*0140*/  NOP ;  /* 0x0000000000007918 */ /* 0x000fc00000000000 */
        /* <DEDUP_REMOVED lines=11> */
.L_x_2:


//--------------------- .nv.global.init           --------------------------
	.section	.nv.global.init,"aw",@progbits
.nv.global.init:
	.type		$str,@object
	.size		$str,(.L_0 - $str)
$str:
        /*0000*/ 	.byte	0x48, 0x65, 0x6c, 0x6c, 0x6f, 0x20, 0x77, 0x6f, 0x72, 0x6c, 0x64, 0x21, 0x20, 0x4d, 0x79, 0x20
        /*0010*/ 	.byte	0x74, 0x68, 0x72, 0x65, 0x61, 0x64, 0x49, 0x64, 0x20, 0x69, 0x73, 0x20, 0x25, 0x64, 0x0a, 0x00
.L_0:


//--------------------- .nv.shared.reserved.0     --------------------------
	.section	.nv.shared.reserved.0,"aw",@nobits
	.weak		__nv_reservedSMEM_offset_0_alias
	.size		__nv_reservedSMEM_offset_0_alias, 0, 64
	.other		__nv_reservedSMEM_offset_0_alias,@"STO_CUDA_RESERVED_SHARED STV_DEFAULT"
__nv_reservedSMEM_offset_0_alias:
	.zero		0
	.zero		64


//--------------------- .nv.constant0._Z7printidv --------------------------
	.section	.nv.constant0._Z7printidv,"a",@progbits
	.sectionflags	@""
	.align	4
.nv.constant0._Z7printidv:
	.zero		896


//--------------------- SYMBOLS --------------------------

	.type		.nv.reservedSmem.offset0,@object
	.size		.nv.reservedSmem.offset0,0x4
	.type		vprintf,@function
